	.headerflags	@"EF_CUDA_TEXMODE_UNIFIED EF_CUDA_64BIT_ADDRESS EF_CUDA_ACCELERATORS EF_CUDA_SM90 EF_CUDA_VIRTUAL_SM(EF_CUDA_SM90)"
	.elftype	@"ET_EXEC"


//--------------------- .nv.info                  --------------------------
	.section	.nv.info,"",@"SHT_CUDA_INFO"
	.align	4


	//----- nvinfo : EIATTR_REGCOUNT
	.align		4
        /*0000*/ 	.byte	0x04, 0x2f
        /*0002*/ 	.short	(.L_1 - .L_0)
	.align		4
.L_0:
        /*0004*/ 	.word	index@(triton_poi_fused_max_pool2d_with_indices_42)
        /*0008*/ 	.word	0x0000001c


	//----- nvinfo : EIATTR_MIN_STACK_SIZE
	.align		4
.L_1:
        /*000c*/ 	.byte	0x04, 0x12
        /*000e*/ 	.short	(.L_3 - .L_2)
	.align		4
.L_2:
        /*0010*/ 	.word	index@(triton_poi_fused_max_pool2d_with_indices_42)
        /*0014*/ 	.word	0x00000000


	//----- nvinfo : EIATTR_FRAME_SIZE
	.align		4
.L_3:
        /*0018*/ 	.byte	0x04, 0x11
        /*001a*/ 	.short	(.L_5 - .L_4)
	.align		4
.L_4:
        /*001c*/ 	.word	index@(triton_poi_fused_max_pool2d_with_indices_42)
        /*0020*/ 	.word	0x00000000


	//----- nvinfo : EIATTR_MIN_STACK_SIZE
	.align		4
.L_5:
        /*0024*/ 	.byte	0x04, 0x12
        /*0026*/ 	.short	(.L_7 - .L_6)
	.align		4
.L_6:
        /*0028*/ 	.word	index@(triton_poi_fused_max_pool2d_with_indices_42)
        /*002c*/ 	.word	0x00000000
.L_7:


//--------------------- .nv.info.triton_poi_fused_max_pool2d_with_indices_42 --------------------------
	.section	.nv.info.triton_poi_fused_max_pool2d_with_indices_42,"",@"SHT_CUDA_INFO"
	.sectionflags	@""
	.align	4


	//----- nvinfo : EIATTR_CUDA_API_VERSION
	.align		4
        /*0000*/ 	.byte	0x04, 0x37
        /*0002*/ 	.short	(.L_9 - .L_8)
.L_8:
        /*0004*/ 	.word	0x0000007c


	//----- nvinfo : EIATTR_KPARAM_INFO
	.align		4
.L_9:
        /*0008*/ 	.byte	0x04, 0x17
        /*000a*/ 	.short	(.L_11 - .L_10)
.L_10:
        /*000c*/ 	.word	0x00000000
        /*0010*/ 	.short	0x0004
        /*0012*/ 	.short	0x001c
        /*0014*/ 	.byte	0x00, 0xf0, 0x11, 0x00


	//----- nvinfo : EIATTR_KPARAM_INFO
	.align		4
.L_11:
        /*0018*/ 	.byte	0x04, 0x17
        /*001a*/ 	.short	(.L_13 - .L_12)
.L_12:
        /*001c*/ 	.word	0x00000000
        /*0020*/ 	.short	0x0003
        /*0022*/ 	.short	0x0018
        /*0024*/ 	.byte	0x00, 0xf0, 0x11, 0x00


	//----- nvinfo : EIATTR_KPARAM_INFO
	.align		4
.L_13:
        /*0028*/ 	.byte	0x04, 0x17
        /*002a*/ 	.short	(.L_15 - .L_14)
.L_14:
        /*002c*/ 	.word	0x00000000
        /*0030*/ 	.short	0x0002
        /*0032*/ 	.short	0x0010
        /*0034*/ 	.byte	0x00, 0xf4, 0x21, 0x00


	//----- nvinfo : EIATTR_KPARAM_INFO
	.align		4
.L_15:
        /*0038*/ 	.byte	0x04, 0x17
        /*003a*/ 	.short	(.L_17 - .L_16)
.L_16:
        /*003c*/ 	.word	0x00000000
        /*0040*/ 	.short	0x0001
        /*0042*/ 	.short	0x0008
        /*0044*/ 	.byte	0x00, 0xf4, 0x21, 0x00


	//----- nvinfo : EIATTR_KPARAM_INFO
	.align		4
.L_17:
        /*0048*/ 	.byte	0x04, 0x17
        /*004a*/ 	.short	(.L_19 - .L_18)
.L_18:
        /*004c*/ 	.word	0x00000000
        /*0050*/ 	.short	0x0000
        /*0052*/ 	.short	0x0000
        /*0054*/ 	.byte	0x00, 0xf4, 0x21, 0x00


	//----- nvinfo : EIATTR_SPARSE_MMA_MASK
	.align		4
.L_19:
        /*0058*/ 	.byte	0x03, 0x50
        /*005a*/ 	.short	0x0000


	//----- nvinfo : EIATTR_MAXREG_COUNT
	.align		4
        /*005c*/ 	.byte	0x03, 0x1b
        /*005e*/ 	.short	0x00ff


	//----- nvinfo : EIATTR_EXIT_INSTR_OFFSETS
	.align		4
        /*0060*/ 	.byte	0x04, 0x1c
        /*0062*/ 	.short	(.L_21 - .L_20)


	//   ....[0]....
.L_20:
        /*0064*/ 	.word	0x00000ab0


	//   ....[1]....
        /*0068*/ 	.word	0x00000ad0


	//----- nvinfo : EIATTR_REQNTID
	.align		4
.L_21:
        /*006c*/ 	.byte	0x04, 0x10
        /*006e*/ 	.short	(.L_23 - .L_22)
.L_22:
        /*0070*/ 	.word	0x00000080
        /*0074*/ 	.word	0x00000001
        /*0078*/ 	.word	0x00000001


	//----- nvinfo : EIATTR_CBANK_PARAM_SIZE
	.align		4
.L_23:
        /*007c*/ 	.byte	0x03, 0x19
        /*007e*/ 	.short	0x0020


	//----- nvinfo : EIATTR_PARAM_CBANK
	.align		4
        /*0080*/ 	.byte	0x04, 0x0a
        /*0082*/ 	.short	(.L_25 - .L_24)
	.align		4
.L_24:
        /*0084*/ 	.word	index@(.nv.constant0.triton_poi_fused_max_pool2d_with_indices_42)
        /*0088*/ 	.short	0x0210
        /*008a*/ 	.short	0x0020


	//----- nvinfo : EIATTR_SW_WAR
	.align		4
.L_25:
        /*008c*/ 	.byte	0x04, 0x36
        /*008e*/ 	.short	(.L_27 - .L_26)
.L_26:
        /*0090*/ 	.word	0x00000008
.L_27:


//--------------------- .nv.callgraph             --------------------------
	.section	.nv.callgraph,"",@"SHT_CUDA_CALLGRAPH"
	.align	4
	.sectionentsize	8
	.align		4
        /*0000*/ 	.word	0x00000000
	.align		4
        /*0004*/ 	.word	0xffffffff
	.align		4
        /*0008*/ 	.word	0x00000000
	.align		4
        /*000c*/ 	.word	0xfffffffe
	.align		4
        /*0010*/ 	.word	0x00000000
	.align		4
        /*0014*/ 	.word	0xfffffffd
	.align		4
        /*0018*/ 	.word	0x00000000
	.align		4
        /*001c*/ 	.word	0xfffffffc


//--------------------- .text.triton_poi_fused_max_pool2d_with_indices_42 --------------------------
	.section	.text.triton_poi_fused_max_pool2d_with_indices_42,"ax",@progbits
	.sectionflags	@"SHF_BARRIERS=1"
	.align	128
        .global         triton_poi_fused_max_pool2d_with_indices_42
        .type           triton_poi_fused_max_pool2d_with_indices_42,@function
        .size           triton_poi_fused_max_pool2d_with_indices_42,(.L_x_1 - triton_poi_fused_max_pool2d_with_indices_42)
        .other          triton_poi_fused_max_pool2d_with_indices_42,@"STO_CUDA_ENTRY STV_DEFAULT"
triton_poi_fused_max_pool2d_with_indices_42:
.text.triton_poi_fused_max_pool2d_with_indices_42:
[----:B------:R-:W0:Y:S02]  /*0000*/  LDC R1, c[0x0][0x28] ;  /* 0x00000a00ff017b82 */ /* 0x000e240000000800 */
[----:B------:R-:W1:Y:S01]  /*0010*/  S2R R6, SR_CTAID.Y ;  /* 0x0000000000067919 */ /* 0x000e620000002600 */
[----:B------:R-:W2:Y:S01]  /*0020*/  LDC.64 R2, c[0x0][0x210] ;  /* 0x00008400ff027b82 */ /* 0x000ea20000000a00 */
[----:B------:R-:W-:Y:S01]  /*0030*/  ULDC.64 UR6, c[0x0][0x208] ;  /* 0x0000820000067ab9 */ /* 0x000fe20000000a00 */
[----:B------:R-:W3:Y:S01]  /*0040*/  S2R R0, SR_TID.X ;  /* 0x0000000000007919 */ /* 0x000ee20000002100 */
[----:B------:R-:W4:Y:S01]  /*0050*/  S2R R7, SR_CTAID.X ;  /* 0x0000000000077919 */ /* 0x000f220000002500 */
[----:B-1----:R-:W-:Y:S02]  /*0060*/  LEA.HI R5, R6, R6, RZ, 0x1 ;  /* 0x0000000606057211 */ /* 0x002fe400078f08ff */
[----:B------:R-:W-:Y:S01]  /*0070*/  SHF.R.S32.HI R11, RZ, 0x1f, R6 ;  /* 0x0000001fff0b7819 */ /* 0x000fe20000011406 */
[----:B---3--:R-:W-:Y:S01]  /*0080*/  IMAD.SHL.U32 R4, R0, 0x2, RZ ;  /* 0x0000000200047824 */ /* 0x008fe200078e00ff */
[----:B------:R-:W-:Y:S02]  /*0090*/  SHF.R.S32.HI R8, RZ, 0x1, R5 ;  /* 0x00000001ff087819 */ /* 0x000fe40000011405 */
[----:B------:R-:W-:-:S02]  /*00a0*/  LOP3.LUT R9, R5, 0x7ffffe, RZ, 0xc0, !PT ;  /* 0x007ffffe05097812 */ /* 0x000fc400078ec0ff */
[----:B------:R-:W-:Y:S02]  /*00b0*/  LEA.HI R11, R11, R6, RZ, 0x2 ;  /* 0x000000060b0b7211 */ /* 0x000fe400078f10ff */
[----:B------:R-:W-:Y:S01]  /*00c0*/  LEA.HI R10, R5, R8, RZ, 0x1 ;  /* 0x00000008050a7211 */ /* 0x000fe200078f08ff */
[----:B------:R-:W-:Y:S01]  /*00d0*/  IMAD.IADD R9, R6, 0x1, -R9 ;  /* 0x0000000106097824 */ /* 0x000fe200078e0a09 */
[----:B------:R-:W-:Y:S02]  /*00e0*/  LOP3.LUT R4, R4, 0xfe, RZ, 0xc0, !PT ;  /* 0x000000fe04047812 */ /* 0x000fe400078ec0ff */
[----:B------:R-:W-:Y:S02]  /*00f0*/  SHF.R.S32.HI R12, RZ, 0x2, R11 ;  /* 0x00000002ff0c7819 */ /* 0x000fe4000001140b */
[----:B------:R-:W-:Y:S02]  /*0100*/  LOP3.LUT R11, R10, 0xfffffffe, RZ, 0xc0, !PT ;  /* 0xfffffffe0a0b7812 */ /* 0x000fe400078ec0ff */
[----:B----4-:R-:W-:Y:S01]  /*0110*/  PRMT R5, R4, 0x6540, R7 ;  /* 0x0000654004057816 */ /* 0x010fe20000000007 */
[----:B------:R-:W-:Y:S01]  /*0120*/  IMAD R12, R12, 0x12, R9 ;  /* 0x000000120c0c7824 */ /* 0x000fe200078e0209 */
[----:B------:R-:W-:Y:S01]  /*0130*/  ISETP.GE.AND P0, PT, R6, 0x10, PT ;  /* 0x000000100600780c */ /* 0x000fe20003f06270 */
[----:B------:R-:W-:Y:S01]  /*0140*/  IMAD.IADD R9, R8, 0x1, -R11 ;  /* 0x0000000108097824 */ /* 0x000fe200078e0a0b */
[----:B------:R-:W-:Y:S01]  /*0150*/  CS2R R10, SRZ ;  /* 0x00000000000a7805 */ /* 0x000fe2000001ff00 */
[----:B------:R-:W-:Y:S01]  /*0160*/  IMAD R8, R12, 0x600, R5 ;  /* 0x000006000c087824 */ /* 0x000fe200078e0205 */
[----:B------:R-:W-:-:S02]  /*0170*/  ISETP.LT.AND P0, PT, R5, 0x300, !P0 ;  /* 0x000003000500780c */ /* 0x000fc40004701270 */
[----:B------:R-:W-:Y:S01]  /*0180*/  CS2R R12, SRZ ;  /* 0x00000000000c7805 */ /* 0x000fe2000001ff00 */
[----:B------:R-:W-:-:S04]  /*0190*/  IMAD R9, R9, 0x2400, R8 ;  /* 0x0000240009097824 */ /* 0x000fc800078e0208 */
[C---:B------:R-:W-:Y:S02]  /*01a0*/  VIADD R21, R9.reuse, 0x300 ;  /* 0x0000030009157836 */ /* 0x040fe40000000000 */
[----:B--2---:R-:W-:-:S04]  /*01b0*/  IMAD.WIDE R18, R9, 0x4, R2 ;  /* 0x0000000409127825 */ /* 0x004fc800078e0202 */
[--C-:B------:R-:W-:Y:S01]  /*01c0*/  IMAD.WIDE R20, R21, 0x4, R2.reuse ;  /* 0x0000000415147825 */ /* 0x100fe200078e0202 */
[----:B------:R-:W2:Y:S03]  /*01d0*/  @P0 LDG.E.EL.64 R12, desc[UR6][R18.64] ;  /* 0x00000006120c0981 */ /* 0x000ea6000c2e1b00 */
[----:B------:R-:W-:Y:S01]  /*01e0*/  VIADD R23, R9, 0x600 ;  /* 0x0000060009177836 */ /* 0x000fe20000000000 */
[----:B------:R-:W2:Y:S01]  /*01f0*/  @P0 LDG.E.EL.64 R10, desc[UR6][R20.64] ;  /* 0x00000006140a0981 */ /* 0x000ea2000c2e1b00 */
[----:B------:R-:W-:Y:S02]  /*0200*/  CS2R R16, SRZ ;  /* 0x0000000000107805 */ /* 0x000fe4000001ff00 */
[----:B------:R-:W-:Y:S01]  /*0210*/  IMAD.WIDE R22, R23, 0x4, R2 ;  /* 0x0000000417167825 */ /* 0x000fe200078e0202 */
[----:B------:R-:W-:-:S03]  /*0220*/  CS2R R14, SRZ ;  /* 0x00000000000e7805 */ /* 0x000fc6000001ff00 */
[----:B------:R-:W-:Y:S01]  /*0230*/  VIADD R25, R9, 0x1200 ;  /* 0x0000120009197836 */ /* 0x000fe20000000000 */
[----:B------:R-:W3:Y:S03]  /*0240*/  @P0 LDG.E.EL.64 R16, desc[UR6][R22.64] ;  /* 0x0000000616100981 */ /* 0x000ee6000c2e1b00 */
[----:B------:R-:W-:-:S05]  /*0250*/  IMAD.WIDE R24, R25, 0x4, R2 ;  /* 0x0000000419187825 */ /* 0x000fca00078e0202 */
[----:B------:R-:W4:Y:S01]  /*0260*/  @P0 LDG.E.EL.64 R14, desc[UR6][R24.64] ;  /* 0x00000006180e0981 */ /* 0x000f22000c2e1b00 */
[C---:B--2---:R-:W-:Y:S02]  /*0270*/  FSETP.GT.AND P1, PT, R11.reuse, R13, PT ;  /* 0x0000000d0b00720b */ /* 0x044fe40003f24000 */
[C---:B------:R-:W-:Y:S02]  /*0280*/  FSETP.GT.AND P3, PT, R10.reuse, R12, PT ;  /* 0x0000000c0a00720b */ /* 0x040fe40003f64000 */
[----:B------:R-:W-:Y:S02]  /*0290*/  FSETP.NAN.AND P4, PT, R11, R11, PT ;  /* 0x0000000b0b00720b */ /* 0x000fe40003f88000 */
[----:B------:R-:W-:-:S07]  /*02a0*/  FSETP.NAN.AND P2, PT, R10, R10, PT ;  /* 0x0000000a0a00720b */ /* 0x000fce0003f48000 */
[----:B------:R-:W-:Y:S02]  /*02b0*/  @!P1 SEL R11, R11, R13, P4 ;  /* 0x0000000d0b0b9207 */ /* 0x000fe40002000000 */
[----:B---3--:R-:W-:Y:S02]  /*02c0*/  FSETP.NAN.AND P4, PT, R17, R17, PT ;  /* 0x000000111100720b */ /* 0x008fe40003f88000 */
[----:B------:R-:W-:Y:S02]  /*02d0*/  @!P3 SEL R10, R10, R12, P2 ;  /* 0x0000000c0a0ab207 */ /* 0x000fe40001000000 */
[----:B------:R-:W-:Y:S02]  /*02e0*/  SEL R8, RZ, 0x1, !P3 ;  /* 0x00000001ff087807 */ /* 0x000fe40005800000 */
[----:B----4-:R-:W-:Y:S02]  /*02f0*/  FSETP.NAN.AND P3, PT, R15, R15, PT ;  /* 0x0000000f0f00720b */ /* 0x010fe40003f68000 */
[----:B------:R-:W-:-:S02]  /*0300*/  FSETP.GEU.AND P6, PT, R11, R17, PT ;  /* 0x000000110b00720b */ /* 0x000fc40003fce000 */
[----:B------:R-:W-:-:S03]  /*0310*/  FSETP.NAN.AND P5, PT, R16, R16, PT ;  /* 0x000000101000720b */ /* 0x000fc60003fa8000 */
[----:B------:R-:W-:Y:S02]  /*0320*/  @!P4 SEL R17, R17, R11, !P6 ;  /* 0x0000000b1111c207 */ /* 0x000fe40007000000 */
[----:B------:R-:W-:Y:S02]  /*0330*/  P2R R21, PR, RZ, 0x2 ;  /* 0x00000002ff157803 */ /* 0x000fe40000000000 */
[----:B------:R-:W-:Y:S02]  /*0340*/  FSETP.GEU.AND P1, PT, R17, R15, PT ;  /* 0x0000000f1100720b */ /* 0x000fe40003f2e000 */
[----:B------:R-:W-:Y:S02]  /*0350*/  FSETP.GEU.AND P2, PT, R10, R16, PT ;  /* 0x000000100a00720b */ /* 0x000fe40003f4e000 */
[----:B------:R-:W-:Y:S02]  /*0360*/  @!P3 SEL R15, R15, R17, !P1 ;  /* 0x000000110f0fb207 */ /* 0x000fe40004800000 */
[----:B------:R-:W-:-:S02]  /*0370*/  FSETP.NAN.AND P3, PT, R14, R14, PT ;  /* 0x0000000e0e00720b */ /* 0x000fc40003f68000 */
[----:B------:R-:W-:Y:S01]  /*0380*/  @!P5 SEL R16, R16, R10, !P2 ;  /* 0x0000000a1010d207 */ /* 0x000fe20005000000 */
[----:B------:R-:W-:-:S03]  /*0390*/  VIADD R17, R9, 0x1500 ;  /* 0x0000150009117836 */ /* 0x000fc60000000000 */
[----:B------:R-:W-:Y:S02]  /*03a0*/  FSETP.GEU.AND P4, PT, R16, R14, PT ;  /* 0x0000000e1000720b */ /* 0x000fe40003f8e000 */
[----:B------:R-:W-:-:S05]  /*03b0*/  CS2R R10, SRZ ;  /* 0x00000000000a7805 */ /* 0x000fca000001ff00 */
[----:B------:R-:W-:Y:S01]  /*03c0*/  @!P3 SEL R14, R14, R16, !P4 ;  /* 0x000000100e0eb207 */ /* 0x000fe20006000000 */
[----:B------:R-:W-:-:S05]  /*03d0*/  IMAD.WIDE R16, R17, 0x4, R2 ;  /* 0x0000000411107825 */ /* 0x000fca00078e0202 */
[----:B------:R-:W2:Y:S01]  /*03e0*/  @P0 LDG.E.EL.64 R10, desc[UR6][R16.64] ;  /* 0x00000006100a0981 */ /* 0x000ea2000c2e1b00 */
[----:B------:R-:W-:Y:S02]  /*03f0*/  P2R R19, PR, RZ, 0x2 ;  /* 0x00000002ff137803 */ /* 0x000fe40000000000 */
[----:B------:R-:W-:Y:S02]  /*0400*/  CS2R R12, SRZ ;  /* 0x00000000000c7805 */ /* 0x000fe4000001ff00 */
[-C--:B--2---:R-:W-:Y:S02]  /*0410*/  FSETP.NAN.AND P5, PT, R10, R10.reuse, PT ;  /* 0x0000000a0a00720b */ /* 0x084fe40003fa8000 */
[----:B------:R-:W-:-:S11]  /*0420*/  FSETP.GEU.AND P3, PT, R14, R10, PT ;  /* 0x0000000a0e00720b */ /* 0x000fd60003f6e000 */
[----:B------:R-:W-:Y:S02]  /*0430*/  @!P5 SEL R10, R10, R14, !P3 ;  /* 0x0000000e0a0ad207 */ /* 0x000fe40005800000 */
[-C--:B------:R-:W-:Y:S02]  /*0440*/  FSETP.NAN.AND P5, PT, R11, R11.reuse, PT ;  /* 0x0000000b0b00720b */ /* 0x080fe40003fa8000 */
[----:B------:R-:W-:-:S11]  /*0450*/  FSETP.GEU.AND P1, PT, R15, R11, PT ;  /* 0x0000000b0f00720b */ /* 0x000fd60003f2e000 */
[----:B------:R-:W-:Y:S01]  /*0460*/  @!P5 SEL R11, R11, R15, !P1 ;  /* 0x0000000f0b0bd207 */ /* 0x000fe20004800000 */
[----:B------:R-:W-:-:S04]  /*0470*/  VIADD R15, R9, 0x1800 ;  /* 0x00001800090f7836 */ /* 0x000fc80000000000 */
[----:B------:R-:W-:-:S05]  /*0480*/  IMAD.WIDE R14, R15, 0x4, R2 ;  /* 0x000000040f0e7825 */ /* 0x000fca00078e0202 */
[----:B------:R-:W2:Y:S01]  /*0490*/  @P0 LDG.E.EL.64 R12, desc[UR6][R14.64] ;  /* 0x000000060e0c0981 */ /* 0x000ea2000c2e1b00 */
[----:B------:R-:W-:Y:S02]  /*04a0*/  P2R R18, PR, RZ, 0x40 ;  /* 0x00000040ff127803 */ /* 0x000fe40000000000 */
[----:B------:R-:W-:Y:S01]  /*04b0*/  P2R R20, PR, RZ, 0x2 ;  /* 0x00000002ff147803 */ /* 0x000fe20000000000 */
[----:B------:R-:W-:-:S04]  /*04c0*/  VIADD R17, R9, 0x2400 ;  /* 0x0000240009117836 */ /* 0x000fc80000000000 */
[----:B------:R-:W-:Y:S01]  /*04d0*/  IMAD.WIDE R16, R17, 0x4, R2 ;  /* 0x0000000411107825 */ /* 0x000fe200078e0202 */
[-C--:B--2---:R-:W-:Y:S02]  /*04e0*/  FSETP.NAN.AND P5, PT, R13, R13.reuse, PT ;  /* 0x0000000d0d00720b */ /* 0x084fe40003fa8000 */
[----:B------:R-:W-:Y:S02]  /*04f0*/  FSETP.NAN.AND P6, PT, R12, R12, PT ;  /* 0x0000000c0c00720b */ /* 0x000fe40003fc8000 */
[----:B------:R-:W-:-:S09]  /*0500*/  FSETP.GEU.AND P1, PT, R11, R13, PT ;  /* 0x0000000d0b00720b */ /* 0x000fd20003f2e000 */
[----:B------:R-:W-:Y:S02]  /*0510*/  @!P5 SEL R13, R13, R11, !P1 ;  /* 0x0000000b0d0dd207 */ /* 0x000fe40004800000 */
[----:B------:R-:W-:-:S04]  /*0520*/  FSETP.GEU.AND P5, PT, R10, R12, PT ;  /* 0x0000000c0a00720b */ /* 0x000fc80003fae000 */
[----:B------:R-:W-:Y:S02]  /*0530*/  @!P6 SEL R12, R12, R10, !P5 ;  /* 0x0000000a0c0ce207 */ /* 0x000fe40006800000 */
[----:B------:R-:W-:-:S06]  /*0540*/  CS2R R10, SRZ ;  /* 0x00000000000a7805 */ /* 0x000fcc000001ff00 */
[----:B------:R-:W2:Y:S01]  /*0550*/  @P0 LDG.E.EL.64 R10, desc[UR6][R16.64] ;  /* 0x00000006100a0981 */ /* 0x000ea2000c2e1b00 */
[----:B------:R-:W-:Y:S01]  /*0560*/  P2R R14, PR, RZ, 0x2 ;  /* 0x00000002ff0e7803 */ /* 0x000fe20000000000 */
[----:B------:R-:W-:Y:S01]  /*0570*/  VIADD R15, R9, 0x2700 ;  /* 0x00002700090f7836 */ /* 0x000fe20000000000 */
[-C--:B--2---:R-:W-:Y:S02]  /*0580*/  FSETP.NAN.AND P6, PT, R10, R10.reuse, PT ;  /* 0x0000000a0a00720b */ /* 0x084fe40003fc8000 */
[----:B------:R-:W-:-:S04]  /*0590*/  FSETP.GEU.AND P1, PT, R12, R10, PT ;  /* 0x0000000a0c00720b */ /* 0x000fc80003f2e000 */
[----:B------:R-:W-:-:S07]  /*05a0*/  P2R R16, PR, RZ, 0x2 ;  /* 0x00000002ff107803 */ /* 0x000fce0000000000 */
[----:B------:R-:W-:Y:S02]  /*05b0*/  @!P6 SEL R10, R10, R12, !P1 ;  /* 0x0000000c0a0ae207 */ /* 0x000fe40004800000 */
[-C--:B------:R-:W-:Y:S02]  /*05c0*/  FSETP.NAN.AND P1, PT, R11, R11.reuse, PT ;  /* 0x0000000b0b00720b */ /* 0x080fe40003f28000 */
[----:B------:R-:W-:-:S04]  /*05d0*/  FSETP.GEU.AND P6, PT, R13, R11, PT ;  /* 0x0000000b0d00720b */ /* 0x000fc80003fce000 */
[----:B------:R-:W-:-:S07]  /*05e0*/  P2R R17, PR, RZ, 0x40 ;  /* 0x00000040ff117803 */ /* 0x000fce0000000000 */
[----:B------:R-:W-:Y:S02]  /*05f0*/  @!P1 SEL R11, R11, R13, !P6 ;  /* 0x0000000d0b0b9207 */ /* 0x000fe40007000000 */
[----:B------:R-:W-:Y:S02]  /*0600*/  CS2R R12, SRZ ;  /* 0x00000000000c7805 */ /* 0x000fe4000001ff00 */
[----:B------:R-:W-:Y:S01]  /*0610*/  ISETP.NE.AND P6, PT, R14, RZ, PT ;  /* 0x000000ff0e00720c */ /* 0x000fe20003fc5270 */
[----:B------:R-:W-:-:S05]  /*0620*/  IMAD.WIDE R14, R15, 0x4, R2 ;  /* 0x000000040f0e7825 */ /* 0x000fca00078e0202 */
[----:B------:R-:W2:Y:S01]  /*0630*/  @P0 LDG.E.EL.64 R12, desc[UR6][R14.64] ;  /* 0x000000060e0c0981 */ /* 0x000ea2000c2e1b00 */
[----:B------:R-:W-:-:S04]  /*0640*/  ISETP.NE.AND P1, PT, R21, RZ, PT ;  /* 0x000000ff1500720c */ /* 0x000fc80003f25270 */
[----:B------:R-:W-:Y:S02]  /*0650*/  SEL R21, RZ, 0x1, !P1 ;  /* 0x00000001ff157807 */ /* 0x000fe40004800000 */
[----:B------:R-:W-:Y:S01]  /*0660*/  SEL R8, R8, 0x2, P2 ;  /* 0x0000000208087807 */ /* 0x000fe20001000000 */
[----:B------:R-:W-:-:S03]  /*0670*/  VIADD R9, R9, 0x2a00 ;  /* 0x00002a0009097836 */ /* 0x000fc60000000000 */
[----:B------:R-:W-:Y:S02]  /*0680*/  SEL R8, R8, 0x3, P4 ;  /* 0x0000000308087807 */ /* 0x000fe40002000000 */
[-C--:B--2---:R-:W-:Y:S02]  /*0690*/  FSETP.NAN.AND P1, PT, R12, R12.reuse, PT ;  /* 0x0000000c0c00720b */ /* 0x084fe40003f28000 */
[----:B------:R-:W-:-:S11]  /*06a0*/  FSETP.GEU.AND P2, PT, R10, R12, PT ;  /* 0x0000000c0a00720b */ /* 0x000fd60003f4e000 */
[----:B------:R-:W-:Y:S02]  /*06b0*/  @!P1 SEL R12, R12, R10, !P2 ;  /* 0x0000000a0c0c9207 */ /* 0x000fe40005000000 */
[----:B------:R-:W-:Y:S01]  /*06c0*/  SEL R10, R8, 0x4, P3 ;  /* 0x00000004080a7807 */ /* 0x000fe20001800000 */
[----:B------:R-:W-:Y:S01]  /*06d0*/  IMAD.WIDE R8, R9, 0x4, R2 ;  /* 0x0000000409087825 */ /* 0x000fe200078e0202 */
[----:B------:R-:W-:-:S06]  /*06e0*/  CS2R R2, SRZ ;  /* 0x0000000000027805 */ /* 0x000fcc000001ff00 */
[----:B------:R1:W2:Y:S01]  /*06f0*/  @P0 LDG.E.EL.64 R2, desc[UR6][R8.64] ;  /* 0x0000000608020981 */ /* 0x0002a2000c2e1b00 */
[----:B------:R-:W-:Y:S02]  /*0700*/  FSETP.NAN.AND P4, PT, R13, R13, PT ;  /* 0x0000000d0d00720b */ /* 0x000fe40003f88000 */
[----:B------:R-:W-:-:S04]  /*0710*/  ISETP.NE.AND P1, PT, R18, RZ, PT ;  /* 0x000000ff1200720c */ /* 0x000fc80003f25270 */
[----:B------:R-:W-:Y:S02]  /*0720*/  SEL R21, R21, 0x2, P1 ;  /* 0x0000000215157807 */ /* 0x000fe40000800000 */
[----:B------:R-:W-:Y:S01]  /*0730*/  FSETP.GEU.AND P1, PT, R11, R13, PT ;  /* 0x0000000d0b00720b */ /* 0x000fe20003f2e000 */
[----:B------:R-:W3:Y:S04]  /*0740*/  S2UR UR5, SR_CgaCtaId ;  /* 0x00000000000579c3 */ /* 0x000ee80000008800 */
[----:B------:R-:W-:Y:S02]  /*0750*/  @!P4 SEL R13, R13, R11, !P1 ;  /* 0x0000000b0d0dc207 */ /* 0x000fe40004800000 */
[----:B------:R-:W-:Y:S01]  /*0760*/  ISETP.NE.AND P4, PT, R19, RZ, PT ;  /* 0x000000ff1300720c */ /* 0x000fe20003f85270 */
[----:B------:R-:W-:Y:S01]  /*0770*/  UMOV UR4, 0x400 ;  /* 0x0000040000047882 */ /* 0x000fe20000000000 */
[----:B------:R-:W-:Y:S01]  /*0780*/  SEL R10, R10, 0x5, P5 ;  /* 0x000000050a0a7807 */ /* 0x000fe20002800000 */
[----:B-1----:R-:W1:Y:S01]  /*0790*/  LDC.64 R8, c[0x0][0x218] ;  /* 0x00008600ff087b82 */ /* 0x002e620000000a00 */
[----:B------:R-:W-:Y:S01]  /*07a0*/  SEL R21, R21, 0x3, P4 ;  /* 0x0000000315157807 */ /* 0x000fe20002000000 */
[----:B---3--:R-:W-:Y:S01]  /*07b0*/  UPRMT UR4, UR5, 0x654, UR4 ;  /* 0x0000065405047896 */ /* 0x008fe20008000004 */
[----:B------:R-:W-:-:S04]  /*07c0*/  SHF.R.S32.HI R15, RZ, 0x1f, R6 ;  /* 0x0000001fff0f7819 */ /* 0x000fc80000011406 */
[----:B------:R-:W-:Y:S02]  /*07d0*/  LEA.HI R15, R15, R6, RZ, 0x2 ;  /* 0x000000060f0f7211 */ /* 0x000fe400078f10ff */
[-C--:B--2---:R-:W-:Y:S02]  /*07e0*/  FSETP.NAN.AND P4, PT, R2, R2.reuse, PT ;  /* 0x000000020200720b */ /* 0x084fe40003f88000 */
[----:B------:R-:W-:-:S11]  /*07f0*/  FSETP.GEU.AND P3, PT, R12, R2, PT ;  /* 0x000000020c00720b */ /* 0x000fd60003f6e000 */
[----:B------:R-:W-:Y:S02]  /*0800*/  @!P4 SEL R2, R2, R12, !P3 ;  /* 0x0000000c0202c207 */ /* 0x000fe40005800000 */
[----:B------:R-:W-:-:S04]  /*0810*/  ISETP.NE.AND P4, PT, R20, RZ, PT ;  /* 0x000000ff1400720c */ /* 0x000fc80003f85270 */
[----:B------:R-:W-:Y:S02]  /*0820*/  SEL R21, R21, 0x4, P4 ;  /* 0x0000000415157807 */ /* 0x000fe40002000000 */
[-C--:B------:R-:W-:Y:S02]  /*0830*/  FSETP.NAN.AND P4, PT, R3, R3.reuse, PT ;  /* 0x000000030300720b */ /* 0x080fe40003f88000 */
[----:B------:R-:W-:Y:S02]  /*0840*/  FSETP.GEU.AND P5, PT, R13, R3, PT ;  /* 0x000000030d00720b */ /* 0x000fe40003fae000 */
[----:B------:R-:W-:-:S09]  /*0850*/  LEA R12, R4, UR4, 0x2 ;  /* 0x00000004040c7c11 */ /* 0x000fd2000f8e10ff */
[----:B------:R-:W-:-:S05]  /*0860*/  @!P4 SEL R3, R3, R13, !P5 ;  /* 0x0000000d0303c207 */ /* 0x000fca0006800000 */
[----:B------:R2:W-:Y:S01]  /*0870*/  STS.64 [R12], R2 ;  /* 0x000000020c007388 */ /* 0x0005e20000000a00 */
[----:B------:R-:W-:Y:S01]  /*0880*/  BAR.SYNC.DEFER_BLOCKING 0x0 ;  /* 0x0000000000007b1d */ /* 0x000fe20000010000 */
[----:B------:R-:W-:-:S04]  /*0890*/  ISETP.NE.AND P4, PT, R16, RZ, PT ;  /* 0x000000ff1000720c */ /* 0x000fc80003f85270 */
[----:B------:R-:W-:Y:S02]  /*08a0*/  SEL R11, R10, 0x6, P4 ;  /* 0x000000060a0b7807 */ /* 0x000fe40002000000 */
[----:B------:R-:W-:-:S04]  /*08b0*/  LOP3.LUT R10, R0, 0x7f, RZ, 0xc0, !PT ;  /* 0x0000007f000a7812 */ /* 0x000fc800078ec0ff */
[----:B------:R-:W-:Y:S01]  /*08c0*/  LEA R13, R10, UR4, 0x2 ;  /* 0x000000040a0d7c11 */ /* 0x000fe2000f8e10ff */
[----:B------:R-:W-:-:S04]  /*08d0*/  ULDC.64 UR4, c[0x0][0x220] ;  /* 0x0000880000047ab9 */ /* 0x000fc80000000a00 */
[----:B------:R-:W3:Y:S04]  /*08e0*/  LDS R0, [R13] ;  /* 0x000000000d007984 */ /* 0x000ee80000000800 */
[----:B------:R-:W4:Y:S01]  /*08f0*/  LDS R4, [R13+0x200] ;  /* 0x000200000d047984 */ /* 0x000f220000000800 */
[----:B------:R-:W-:Y:S02]  /*0900*/  SEL R21, R21, 0x5, P6 ;  /* 0x0000000515157807 */ /* 0x000fe40003000000 */
[----:B------:R-:W-:Y:S02]  /*0910*/  ISETP.NE.AND P6, PT, R17, RZ, PT ;  /* 0x000000ff1100720c */ /* 0x000fe40003fc5270 */
[----:B------:R-:W-:Y:S02]  /*0920*/  LOP3.LUT R17, R15, 0xfffffffc, RZ, 0xc0, !PT ;  /* 0xfffffffc0f117812 */ /* 0x000fe400078ec0ff */
[----:B------:R-:W-:-:S02]  /*0930*/  PRMT R7, R10, 0x6540, R7 ;  /* 0x000065400a077816 */ /* 0x000fc40000000007 */
[----:B------:R-:W-:Y:S01]  /*0940*/  SHF.R.S32.HI R15, RZ, 0x2, R15 ;  /* 0x00000002ff0f7819 */ /* 0x000fe2000001140f */
[C---:B------:R-:W-:Y:S01]  /*0950*/  IMAD.IADD R14, R6.reuse, 0x1, -R17 ;  /* 0x00000001060e7824 */ /* 0x040fe200078e0a11 */
[----:B------:R-:W-:Y:S02]  /*0960*/  SEL R21, R21, 0x6, P6 ;  /* 0x0000000615157807 */ /* 0x000fe40003000000 */
[----:B------:R-:W-:Y:S02]  /*0970*/  ISETP.GE.AND P6, PT, R6, 0x10, PT ;  /* 0x000000100600780c */ /* 0x000fe40003fc6270 */
[----:B--2---:R-:W-:Y:S01]  /*0980*/  LOP3.LUT R2, R7, 0x80, RZ, 0xfc, !PT ;  /* 0x0000008007027812 */ /* 0x004fe200078efcff */
[----:B------:R-:W-:Y:S01]  /*0990*/  IMAD R3, R15, 0x1400, R14 ;  /* 0x000014000f037824 */ /* 0x000fe200078e020e */
[----:B------:R-:W-:Y:S02]  /*09a0*/  ISETP.LT.AND P4, PT, R7, 0x300, !P6 ;  /* 0x000003000700780c */ /* 0x000fe40007781270 */
[----:B------:R-:W-:-:S02]  /*09b0*/  SEL R11, R11, 0x7, P2 ;  /* 0x000000070b0b7807 */ /* 0x000fc40001000000 */
[----:B------:R-:W-:Y:S01]  /*09c0*/  ISETP.LT.AND P6, PT, R2, 0x300, !P6 ;  /* 0x000003000200780c */ /* 0x000fe200077c1270 */
[----:B------:R-:W-:Y:S01]  /*09d0*/  IMAD R7, R7, 0x4, R3 ;  /* 0x0000000407077824 */ /* 0x000fe200078e0203 */
[----:B------:R-:W-:Y:S01]  /*09e0*/  SEL R21, R21, 0x7, P1 ;  /* 0x0000000715157807 */ /* 0x000fe20000800000 */
[----:B------:R-:W-:Y:S01]  /*09f0*/  IMAD R10, R6, 0x300, R5 ;  /* 0x00000300060a7824 */ /* 0x000fe200078e0205 */
[----:B------:R-:W-:Y:S01]  /*0a00*/  SEL R11, R11, 0x8, P3 ;  /* 0x000000080b0b7807 */ /* 0x000fe20001800000 */
[----:B------:R-:W-:Y:S01]  /*0a10*/  IMAD R5, R2, 0x4, R3 ;  /* 0x0000000402057824 */ /* 0x000fe200078e0203 */
[----:B------:R-:W-:Y:S01]  /*0a20*/  SEL R12, R21, 0x8, P5 ;  /* 0x00000008150c7807 */ /* 0x000fe20002800000 */
[--C-:B-1----:R-:W-:Y:S01]  /*0a30*/  IMAD.WIDE R2, R7, 0x4, R8.reuse ;  /* 0x0000000407027825 */ /* 0x102fe200078e0208 */
[----:B------:R-:W-:Y:S02]  /*0a40*/  LOP3.LUT R7, R11, 0xff, RZ, 0xc0, !PT ;  /* 0x000000ff0b077812 */ /* 0x000fe400078ec0ff */
[----:B------:R-:W-:Y:S01]  /*0a50*/  IADD3 R6, P1, R10, UR4, RZ ;  /* 0x000000040a067c10 */ /* 0x000fe2000ff3e0ff */
[----:B------:R-:W-:-:S04]  /*0a60*/  IMAD.WIDE R8, R5, 0x4, R8 ;  /* 0x0000000405087825 */ /* 0x000fc800078e0208 */
[----:B------:R-:W-:Y:S01]  /*0a70*/  IMAD R5, R12, 0x100, R7 ;  /* 0x000001000c057824 */ /* 0x000fe200078e0207 */
[----:B---3--:R1:W-:Y:S01]  /*0a80*/  @P4 STG.E desc[UR6][R2.64], R0 ;  /* 0x0000000002004986 */ /* 0x0083e2000c101906 */
[----:B------:R-:W-:-:S03]  /*0a90*/  LEA.HI.X.SX32 R7, R10, UR5, 0x1, P1 ;  /* 0x000000050a077c11 */ /* 0x000fc600088f0eff */
[----:B----4-:R1:W-:Y:S01]  /*0aa0*/  @P6 STG.E desc[UR6][R8.64], R4 ;  /* 0x0000000408006986 */ /* 0x0103e2000c101906 */
[----:B------:R-:W-:Y:S05]  /*0ab0*/  @!P0 EXIT ;  /* 0x000000000000894d */ /* 0x000fea0003800000 */
[----:B------:R-:W-:Y:S01]  /*0ac0*/  STG.E.U16 desc[UR6][R6.64], R5 ;  /* 0x0000000506007986 */ /* 0x000fe2000c101506 */
[----:B------:R-:W-:Y:S05]  /*0ad0*/  EXIT ;  /* 0x000000000000794d */ /* 0x000fea0003800000 */
.L_x_0:
[----:B------:R-:W-:-:S00]  /*0ae0*/  BRA `(.L_x_0) ;  /* 0xfffffffc00fc7947 */ /* 0x000fc0000383ffff */
[----:B------:R-:W-:-:S00]  /*0af0*/  NOP ;  /* 0x0000000000007918 */ /* 0x000fc00000000000 */
        /* <DEDUP_REMOVED lines=8> */
.L_x_1:


//--------------------- .nv.shared.triton_poi_fused_max_pool2d_with_indices_42 --------------------------
	.section	.nv.shared.triton_poi_fused_max_pool2d_with_indices_42,"aw",@nobits
	.sectionflags	@""
	.align	16
	.zero		1024


//--------------------- .nv.constant0.triton_poi_fused_max_pool2d_with_indices_42 --------------------------
	.section	.nv.constant0.triton_poi_fused_max_pool2d_with_indices_42,"a",@progbits
	.sectionflags	@""
	.align	4
.nv.constant0.triton_poi_fused_max_pool2d_with_indices_42:
	.zero		560
